	.headerflags	@"EF_CUDA_TEXMODE_UNIFIED EF_CUDA_64BIT_ADDRESS EF_CUDA_ACCELERATORS EF_CUDA_SM90 EF_CUDA_VIRTUAL_SM(EF_CUDA_SM90)"
	.elftype	@"ET_EXEC"


//--------------------- .nv.info                  --------------------------
	.section	.nv.info,"",@"SHT_CUDA_INFO"
	.align	4


	//----- nvinfo : EIATTR_REGCOUNT
	.align		4
        /*0000*/ 	.byte	0x04, 0x2f
        /*0002*/ 	.short	(.L_3 - .L_2)
	.align		4
.L_2:
        /*0004*/ 	.word	index@(triton_poi_fused__native_batch_norm_legit_no_training_add_relu_24)
        /*0008*/ 	.word	0x00000026


	//----- nvinfo : EIATTR_MIN_STACK_SIZE
	.align		4
.L_3:
        /*000c*/ 	.byte	0x04, 0x12
        /*000e*/ 	.short	(.L_5 - .L_4)
	.align		4
.L_4:
        /*0010*/ 	.word	index@(triton_poi_fused__native_batch_norm_legit_no_training_add_relu_24)
        /*0014*/ 	.word	0x00000000


	//----- nvinfo : EIATTR_FRAME_SIZE
	.align		4
.L_5:
        /*0018*/ 	.byte	0x04, 0x11
        /*001a*/ 	.short	(.L_7 - .L_6)
	.align		4
.L_6:
        /*001c*/ 	.word	index@(triton_poi_fused__native_batch_norm_legit_no_training_add_relu_24)
        /*0020*/ 	.word	0x00000000


	//----- nvinfo : EIATTR_MIN_STACK_SIZE
	.align		4
.L_7:
        /*0024*/ 	.byte	0x04, 0x12
        /*0026*/ 	.short	(.L_9 - .L_8)
	.align		4
.L_8:
        /*0028*/ 	.word	index@(triton_poi_fused__native_batch_norm_legit_no_training_add_relu_24)
        /*002c*/ 	.word	0x00000000
.L_9:


//--------------------- .nv.info.triton_poi_fused__native_batch_norm_legit_no_training_add_relu_24 --------------------------
	.section	.nv.info.triton_poi_fused__native_batch_norm_legit_no_training_add_relu_24,"",@"SHT_CUDA_INFO"
	.sectionflags	@""
	.align	4


	//----- nvinfo : EIATTR_CUDA_API_VERSION
	.align		4
        /*0000*/ 	.byte	0x04, 0x37
        /*0002*/ 	.short	(.L_11 - .L_10)
.L_10:
        /*0004*/ 	.word	0x0000007c


	//----- nvinfo : EIATTR_KPARAM_INFO
	.align		4
.L_11:
        /*0008*/ 	.byte	0x04, 0x17
        /*000a*/ 	.short	(.L_13 - .L_12)
.L_12:
        /*000c*/ 	.word	0x00000000
        /*0010*/ 	.short	0x0008
        /*0012*/ 	.short	0x003c
        /*0014*/ 	.byte	0x00, 0xf0, 0x11, 0x00


	//----- nvinfo : EIATTR_KPARAM_INFO
	.align		4
.L_13:
        /*0018*/ 	.byte	0x04, 0x17
        /*001a*/ 	.short	(.L_15 - .L_14)
.L_14:
        /*001c*/ 	.word	0x00000000
        /*0020*/ 	.short	0x0007
        /*0022*/ 	.short	0x0038
        /*0024*/ 	.byte	0x00, 0xf0, 0x11, 0x00


	//----- nvinfo : EIATTR_KPARAM_INFO
	.align		4
.L_15:
        /*0028*/ 	.byte	0x04, 0x17
        /*002a*/ 	.short	(.L_17 - .L_16)
.L_16:
        /*002c*/ 	.word	0x00000000
        /*0030*/ 	.short	0x0006
        /*0032*/ 	.short	0x0030
        /*0034*/ 	.byte	0x00, 0xf4, 0x21, 0x00


	//----- nvinfo : EIATTR_KPARAM_INFO
	.align		4
.L_17:
        /*0038*/ 	.byte	0x04, 0x17
        /*003a*/ 	.short	(.L_19 - .L_18)
.L_18:
        /*003c*/ 	.word	0x00000000
        /*0040*/ 	.short	0x0005
        /*0042*/ 	.short	0x0028
        /*0044*/ 	.byte	0x00, 0xf4, 0x21, 0x00


	//----- nvinfo : EIATTR_KPARAM_INFO
	.align		4
.L_19:
        /*0048*/ 	.byte	0x04, 0x17
        /*004a*/ 	.short	(.L_21 - .L_20)
.L_20:
        /*004c*/ 	.word	0x00000000
        /*0050*/ 	.short	0x0004
        /*0052*/ 	.short	0x0020
        /*0054*/ 	.byte	0x00, 0xf4, 0x21, 0x00


	//----- nvinfo : EIATTR_KPARAM_INFO
	.align		4
.L_21:
        /*0058*/ 	.byte	0x04, 0x17
        /*005a*/ 	.short	(.L_23 - .L_22)
.L_22:
        /*005c*/ 	.word	0x00000000
        /*0060*/ 	.short	0x0003
        /*0062*/ 	.short	0x0018
        /*0064*/ 	.byte	0x00, 0xf4, 0x21, 0x00


	//----- nvinfo : EIATTR_KPARAM_INFO
	.align		4
.L_23:
        /*0068*/ 	.byte	0x04, 0x17
        /*006a*/ 	.short	(.L_25 - .L_24)
.L_24:
        /*006c*/ 	.word	0x00000000
        /*0070*/ 	.short	0x0002
        /*0072*/ 	.short	0x0010
        /*0074*/ 	.byte	0x00, 0xf4, 0x21, 0x00


	//----- nvinfo : EIATTR_KPARAM_INFO
	.align		4
.L_25:
        /*0078*/ 	.byte	0x04, 0x17
        /*007a*/ 	.short	(.L_27 - .L_26)
.L_26:
        /*007c*/ 	.word	0x00000000
        /*0080*/ 	.short	0x0001
        /*0082*/ 	.short	0x0008
        /*0084*/ 	.byte	0x00, 0xf4, 0x21, 0x00


	//----- nvinfo : EIATTR_KPARAM_INFO
	.align		4
.L_27:
        /*0088*/ 	.byte	0x04, 0x17
        /*008a*/ 	.short	(.L_29 - .L_28)
.L_28:
        /*008c*/ 	.word	0x00000000
        /*0090*/ 	.short	0x0000
        /*0092*/ 	.short	0x0000
        /*0094*/ 	.byte	0x00, 0xf4, 0x21, 0x00


	//----- nvinfo : EIATTR_SPARSE_MMA_MASK
	.align		4
.L_29:
        /*0098*/ 	.byte	0x03, 0x50
        /*009a*/ 	.short	0x0000


	//----- nvinfo : EIATTR_MAXREG_COUNT
	.align		4
        /*009c*/ 	.byte	0x03, 0x1b
        /*009e*/ 	.short	0x00ff


	//----- nvinfo : EIATTR_EXIT_INSTR_OFFSETS
	.align		4
        /*00a0*/ 	.byte	0x04, 0x1c
        /*00a2*/ 	.short	(.L_31 - .L_30)


	//   ....[0]....
.L_30:
        /*00a4*/ 	.word	0x00000c90


	//   ....[1]....
        /*00a8*/ 	.word	0x00000ce0


	//----- nvinfo : EIATTR_REQNTID
	.align		4
.L_31:
        /*00ac*/ 	.byte	0x04, 0x10
        /*00ae*/ 	.short	(.L_33 - .L_32)
.L_32:
        /*00b0*/ 	.word	0x00000080
        /*00b4*/ 	.word	0x00000001
        /*00b8*/ 	.word	0x00000001


	//----- nvinfo : EIATTR_CBANK_PARAM_SIZE
	.align		4
.L_33:
        /*00bc*/ 	.byte	0x03, 0x19
        /*00be*/ 	.short	0x0040


	//----- nvinfo : EIATTR_PARAM_CBANK
	.align		4
        /*00c0*/ 	.byte	0x04, 0x0a
        /*00c2*/ 	.short	(.L_35 - .L_34)
	.align		4
.L_34:
        /*00c4*/ 	.word	index@(.nv.constant0.triton_poi_fused__native_batch_norm_legit_no_training_add_relu_24)
        /*00c8*/ 	.short	0x0210
        /*00ca*/ 	.short	0x0040


	//----- nvinfo : EIATTR_SW_WAR
	.align		4
.L_35:
        /*00cc*/ 	.byte	0x04, 0x36
        /*00ce*/ 	.short	(.L_37 - .L_36)
.L_36:
        /*00d0*/ 	.word	0x00000008
.L_37:


//--------------------- .nv.callgraph             --------------------------
	.section	.nv.callgraph,"",@"SHT_CUDA_CALLGRAPH"
	.align	4
	.sectionentsize	8
	.align		4
        /*0000*/ 	.word	0x00000000
	.align		4
        /*0004*/ 	.word	0xffffffff
	.align		4
        /*0008*/ 	.word	0x00000000
	.align		4
        /*000c*/ 	.word	0xfffffffe
	.align		4
        /*0010*/ 	.word	0x00000000
	.align		4
        /*0014*/ 	.word	0xfffffffd
	.align		4
        /*0018*/ 	.word	0x00000000
	.align		4
        /*001c*/ 	.word	0xfffffffc


//--------------------- .nv.constant4             --------------------------
	.section	.nv.constant4,"a",@progbits
	.align	8
	.align		8
.nv.constant4:
        /*0000*/ 	.dword	_$_str
	.align		8
        /*0008*/ 	.dword	_$_str_$_2


//--------------------- .text.triton_poi_fused__native_batch_norm_legit_no_training_add_relu_24 --------------------------
	.section	.text.triton_poi_fused__native_batch_norm_legit_no_training_add_relu_24,"ax",@progbits
	.sectionflags	@"SHF_BARRIERS=1"
	.align	128
        .global         triton_poi_fused__native_batch_norm_legit_no_training_add_relu_24
        .type           triton_poi_fused__native_batch_norm_legit_no_training_add_relu_24,@function
        .size           triton_poi_fused__native_batch_norm_legit_no_training_add_relu_24,(.L_x_1 - triton_poi_fused__native_batch_norm_legit_no_training_add_relu_24)
        .other          triton_poi_fused__native_batch_norm_legit_no_training_add_relu_24,@"STO_CUDA_ENTRY STV_DEFAULT"
triton_poi_fused__native_batch_norm_legit_no_training_add_relu_24:
.text.triton_poi_fused__native_batch_norm_legit_no_training_add_relu_24:
[----:B------:R-:W0:Y:S01]  /*0000*/  LDC R1, c[0x0][0x28] ;  /* 0x00000a00ff017b82 */ /* 0x000e220000000800 */
[----:B------:R-:W1:Y:S07]  /*0010*/  S2R R0, SR_CTAID.X ;  /* 0x0000000000007919 */ /* 0x000e6e0000002500 */
[----:B------:R-:W2:Y:S01]  /*0020*/  LDC.64 R14, c[0x0][0x210] ;  /* 0x00008400ff0e7b82 */ /* 0x000ea20000000a00 */
[----:B------:R-:W-:Y:S02]  /*0030*/  CS2R R28, SRZ ;  /* 0x00000000001c7805 */ /* 0x000fe4000001ff00 */
[----:B------:R-:W-:Y:S01]  /*0040*/  CS2R R30, SRZ ;  /* 0x00000000001e7805 */ /* 0x000fe2000001ff00 */
[----:B------:R-:W3:Y:S01]  /*0050*/  S2R R4, SR_TID.X ;  /* 0x0000000000047919 */ /* 0x000ee20000002100 */
[----:B------:R-:W-:Y:S01]  /*0060*/  ULDC.64 UR6, c[0x0][0x208] ;  /* 0x0000820000067ab9 */ /* 0x000fe20000000a00 */
[----:B------:R-:W4:Y:S02]  /*0070*/  S2R R2, SR_CTAID.Y ;  /* 0x0000000000027919 */ /* 0x000f240000002600 */
[----:B------:R-:W5:Y:S08]  /*0080*/  LDC.64 R12, c[0x0][0x218] ;  /* 0x00008600ff0c7b82 */ /* 0x000f700000000a00 */
[----:B------:R-:W5:Y:S01]  /*0090*/  LDC.64 R18, c[0x0][0x220] ;  /* 0x00008800ff127b82 */ /* 0x000f620000000a00 */
[----:B-1----:R-:W-:-:S02]  /*00a0*/  IMAD.SHL.U32 R0, R0, 0x20, RZ ;  /* 0x0000002000007824 */ /* 0x002fc400078e00ff */
[----:B---3--:R-:W-:Y:S01]  /*00b0*/  IMAD.SHL.U32 R3, R4, 0x4, RZ ;  /* 0x0000000404037824 */ /* 0x008fe200078e00ff */
[----:B------:R-:W-:Y:S01]  /*00c0*/  SHF.R.U32.HI R33, RZ, 0x3, R4 ;  /* 0x00000003ff217819 */ /* 0x000fe20000011604 */
[----:B----4-:R-:W-:-:S03]  /*00d0*/  IMAD.SHL.U32 R2, R2, 0x20, RZ ;  /* 0x0000002002027824 */ /* 0x010fc600078e00ff */
[----:B------:R-:W-:Y:S02]  /*00e0*/  LOP3.LUT R16, R0, 0x1c, R3, 0xf8, !PT ;  /* 0x0000001c00107812 */ /* 0x000fe400078ef803 */
[----:B------:R-:W-:Y:S02]  /*00f0*/  SGXT.U32 R33, R33, 0x4 ;  /* 0x000000042121781a */ /* 0x000fe40000000000 */
[----:B------:R-:W-:Y:S02]  /*0100*/  ISETP.GE.AND P2, PT, R16, 0x400, PT ;  /* 0x000004001000780c */ /* 0x000fe40003f46270 */
[----:B------:R-:W-:Y:S02]  /*0110*/  LOP3.LUT R25, R2, R33, RZ, 0xfc, !PT ;  /* 0x0000002102197212 */ /* 0x000fe400078efcff */
[----:B------:R-:W-:Y:S02]  /*0120*/  LOP3.LUT R9, R2, 0x10, R33, 0xfe, !PT ;  /* 0x0000001002097812 */ /* 0x000fe400078efe21 */
[C---:B------:R-:W-:Y:S01]  /*0130*/  ISETP.LT.AND P1, PT, R25.reuse, 0x100, !P2 ;  /* 0x000001001900780c */ /* 0x040fe20005721270 */
[----:B------:R-:W-:-:S02]  /*0140*/  IMAD R25, R25, 0x400, R16 ;  /* 0x0000040019197824 */ /* 0x000fc400078e0210 */
[----:B------:R-:W-:Y:S02]  /*0150*/  IMAD R24, R9, 0x400, R16 ;  /* 0x0000040009187824 */ /* 0x000fe400078e0210 */
[----:B--2---:R-:W-:-:S04]  /*0160*/  IMAD.WIDE R22, R25, 0x4, R14 ;  /* 0x0000000419167825 */ /* 0x004fc800078e020e */
[----:B-----5:R-:W-:Y:S01]  /*0170*/  IMAD.WIDE R20, R16, 0x4, R12 ;  /* 0x0000000410147825 */ /* 0x020fe200078e020c */
[----:B------:R-:W-:-:S03]  /*0180*/  CS2R R12, SRZ ;  /* 0x00000000000c7805 */ /* 0x000fc6000001ff00 */
[----:B------:R1:W2:Y:S01]  /*0190*/  @P1 LDG.E.EL.128 R28, desc[UR6][R22.64] ;  /* 0x00000006161c1981 */ /* 0x0002a2000c2e1d00 */
[----:B0-----:R-:W-:Y:S01]  /*01a0*/  IMAD.WIDE R18, R16, 0x4, R18 ;  /* 0x0000000410127825 */ /* 0x001fe200078e0212 */
[----:B------:R-:W-:Y:S02]  /*01b0*/  ISETP.LT.AND P0, PT, R9, 0x100, !P2 ;  /* 0x000001000900780c */ /* 0x000fe40005701270 */
[----:B------:R-:W-:Y:S02]  /*01c0*/  CS2R R4, SRZ ;  /* 0x0000000000047805 */ /* 0x000fe4000001ff00 */
[----:B------:R-:W-:Y:S02]  /*01d0*/  CS2R R6, SRZ ;  /* 0x0000000000067805 */ /* 0x000fe4000001ff00 */
[----:B------:R-:W-:Y:S02]  /*01e0*/  CS2R R8, SRZ ;  /* 0x0000000000087805 */ /* 0x000fe4000001ff00 */
[----:B------:R-:W-:Y:S01]  /*01f0*/  CS2R R10, SRZ ;  /* 0x00000000000a7805 */ /* 0x000fe2000001ff00 */
[----:B-1----:R-:W-:Y:S01]  /*0200*/  IMAD.WIDE R22, R24, 0x4, R14 ;  /* 0x0000000418167825 */ /* 0x002fe200078e020e */
[----:B------:R-:W-:-:S04]  /*0210*/  CS2R R14, SRZ ;  /* 0x00000000000e7805 */ /* 0x000fc8000001ff00 */
[----:B------:R-:W3:Y:S04]  /*0220*/  @!P2 LDG.E.EL.128 R8, desc[UR6][R20.64] ;  /* 0x000000061408a981 */ /* 0x000ee8000c2e1d00 */
[----:B------:R0:W3:Y:S04]  /*0230*/  @P0 LDG.E.EL.128 R4, desc[UR6][R22.64] ;  /* 0x0000000616040981 */ /* 0x0000e8000c2e1d00 */
[----:B------:R-:W4:Y:S02]  /*0240*/  @!P2 LDG.E.EL.128 R12, desc[UR6][R18.64] ;  /* 0x00000006120ca981 */ /* 0x000f24000c2e1d00 */
[----:B----4-:R-:W-:Y:S01]  /*0250*/  FADD R26, R13, 9.9999997473787516356e-06 ;  /* 0x3727c5ac0d1a7421 */ /* 0x010fe20000000000 */
[----:B------:R-:W-:-:S03]  /*0260*/  FADD R12, R12, 9.9999997473787516356e-06 ;  /* 0x3727c5ac0c0c7421 */ /* 0x000fc60000000000 */
[----:B0-----:R0:W1:Y:S08]  /*0270*/  MUFU.SQRT R23, R26 ;  /* 0x0000001a00177308 */ /* 0x0010700000002000 */
[----:B------:R-:W4:Y:S01]  /*0280*/  MUFU.SQRT R17, R12 ;  /* 0x0000000c00117308 */ /* 0x000f220000002000 */
[----:B------:R-:W-:Y:S01]  /*0290*/  FADD R15, R15, 9.9999997473787516356e-06 ;  /* 0x3727c5ac0f0f7421 */ /* 0x000fe20000000000 */
[----:B------:R-:W-:Y:S01]  /*02a0*/  FADD R14, R14, 9.9999997473787516356e-06 ;  /* 0x3727c5ac0e0e7421 */ /* 0x000fe20000000000 */
[----:B------:R-:W-:Y:S01]  /*02b0*/  IMAD.MOV.U32 R13, RZ, RZ, 0x3e800000 ;  /* 0x3e800000ff0d7424 */ /* 0x000fe200078e00ff */
[----:B0-----:R-:W0:Y:S01]  /*02c0*/  LDC.64 R26, c[0x0][0x230] ;  /* 0x00008c00ff1a7b82 */ /* 0x001e220000000a00 */
[----:B-1----:R-:W-:-:S03]  /*02d0*/  FSETP.GT.AND P3, PT, R23, 8.50705917302346158658e+37, PT ;  /* 0x7e8000001700780b */ /* 0x002fc60003f64000 */
[----:B------:R-:W1:Y:S01]  /*02e0*/  MUFU.SQRT R18, R15 ;  /* 0x0000000f00127308 */ /* 0x000e620000002000 */
[----:B------:R-:W-:Y:S02]  /*02f0*/  FSETP.GEU.AND P4, PT, R23, 1.175494350822287508e-38, PT ;  /* 0x008000001700780b */ /* 0x000fe40003f8e000 */
[----:B----4-:R-:W-:-:S05]  /*0300*/  FSETP.GT.AND P5, PT, R17, 8.50705917302346158658e+37, PT ;  /* 0x7e8000001100780b */ /* 0x010fca0003fa4000 */
[----:B------:R4:W5:Y:S01]  /*0310*/  MUFU.SQRT R21, R14 ;  /* 0x0000000e00157308 */ /* 0x0009620000002000 */
[----:B------:R-:W-:Y:S02]  /*0320*/  FSETP.GEU.AND P6, PT, R17, 1.175494350822287508e-38, PT ;  /* 0x008000001100780b */ /* 0x000fe40003fce000 */
[----:B------:R-:W-:Y:S01]  /*0330*/  FSEL R19, R13, 1, P5 ;  /* 0x3f8000000d137808 */ /* 0x000fe20002800000 */
[----:B------:R-:W-:Y:S01]  /*0340*/  @P3 FMUL R23, R23, 0.25 ;  /* 0x3e80000017173820 */ /* 0x000fe20000400000 */
[----:B----4-:R-:W-:Y:S02]  /*0350*/  FSEL R14, R13, 1, P3 ;  /* 0x3f8000000d0e7808 */ /* 0x010fe40001800000 */
[----:B-1----:R-:W-:Y:S01]  /*0360*/  FSETP.GT.AND P3, PT, R18, 8.50705917302346158658e+37, PT ;  /* 0x7e8000001200780b */ /* 0x002fe20003f64000 */
[----:B------:R-:W-:Y:S01]  /*0370*/  @P5 FMUL R17, R17, 0.25 ;  /* 0x3e80000011115820 */ /* 0x000fe20000400000 */
[----:B------:R-:W-:Y:S01]  /*0380*/  @!P4 FMUL R23, R23, 16777216 ;  /* 0x4b8000001717c820 */ /* 0x000fe20000400000 */
[----:B-----5:R-:W-:Y:S01]  /*0390*/  FSETP.GT.AND P5, PT, R21, 8.50705917302346158658e+37, PT ;  /* 0x7e8000001500780b */ /* 0x020fe20003fa4000 */
[----:B------:R-:W-:-:S03]  /*03a0*/  @!P4 FMUL R14, R14, 16777216 ;  /* 0x4b8000000e0ec820 */ /* 0x000fc60000400000 */
[----:B------:R-:W-:Y:S01]  /*03b0*/  @!P6 FMUL R17, R17, 16777216 ;  /* 0x4b8000001111e820 */ /* 0x000fe20000400000 */
[----:B------:R-:W-:Y:S01]  /*03c0*/  @!P6 FMUL R19, R19, 16777216 ;  /* 0x4b8000001313e820 */ /* 0x000fe20000400000 */
[C---:B------:R-:W-:Y:S02]  /*03d0*/  FSETP.GEU.AND P4, PT, R18.reuse, 1.175494350822287508e-38, PT ;  /* 0x008000001200780b */ /* 0x040fe40003f8e000 */
[C---:B------:R-:W-:Y:S02]  /*03e0*/  FSETP.GEU.AND P6, PT, R21.reuse, 1.175494350822287508e-38, PT ;  /* 0x008000001500780b */ /* 0x040fe40003fce000 */
[----:B------:R-:W-:Y:S01]  /*03f0*/  @P3 FMUL R18, R18, 0.25 ;  /* 0x3e80000012123820 */ /* 0x000fe20000400000 */
[----:B------:R1:W-:Y:S02]  /*0400*/  MUFU.RCP R20, R17 ;  /* 0x0000001100147308 */ /* 0x0003e40000001000 */
[----:B------:R-:W-:Y:S01]  /*0410*/  @P5 FMUL R21, R21, 0.25 ;  /* 0x3e80000015155820 */ /* 0x000fe20000400000 */
[----:B---3--:R-:W-:-:S05]  /*0420*/  FADD R12, -R11, R7 ;  /* 0x000000070b0c7221 */ /* 0x008fca0000000100 */
[----:B------:R-:W-:Y:S02]  /*0430*/  @!P4 FMUL R18, R18, 16777216 ;  /* 0x4b8000001212c820 */ /* 0x000fe40000400000 */
[----:B------:R-:W-:Y:S01]  /*0440*/  @!P6 FMUL R21, R21, 16777216 ;  /* 0x4b8000001515e820 */ /* 0x000fe20000400000 */
[C---:B-1----:R-:W-:Y:S02]  /*0450*/  FADD R17, -R10.reuse, R6 ;  /* 0x000000060a117221 */ /* 0x042fe40000000100 */
[----:B------:R-:W1:Y:S01]  /*0460*/  LDC.64 R6, c[0x0][0x228] ;  /* 0x00008a00ff067b82 */ /* 0x000e620000000a00 */
[----:B--2---:R-:W-:Y:S01]  /*0470*/  FADD R31, -R11, R31 ;  /* 0x0000001f0b1f7221 */ /* 0x004fe20000000100 */
[----:B------:R-:W-:Y:S01]  /*0480*/  MUFU.RCP R18, R18 ;  /* 0x0000001200127308 */ /* 0x000fe20000001000 */
[----:B------:R-:W-:Y:S01]  /*0490*/  FADD R30, -R10, R30 ;  /* 0x0000001e0a1e7221 */ /* 0x000fe20000000100 */
[----:B------:R-:W-:-:S06]  /*04a0*/  FSEL R10, R13, 1, P5 ;  /* 0x3f8000000d0a7808 */ /* 0x000fcc0002800000 */
[----:B------:R-:W2:Y:S01]  /*04b0*/  MUFU.RCP R11, R21 ;  /* 0x00000015000b7308 */ /* 0x000ea20000001000 */
[----:B------:R-:W-:-:S07]  /*04c0*/  FSEL R13, R13, 1, P3 ;  /* 0x3f8000000d0d7808 */ /* 0x000fce0001800000 */
[----:B------:R-:W3:Y:S01]  /*04d0*/  MUFU.RCP R15, R23 ;  /* 0x00000017000f7308 */ /* 0x000ee20000001000 */
[----:B------:R-:W-:Y:S01]  /*04e0*/  @!P6 FMUL R10, R10, 16777216 ;  /* 0x4b8000000a0ae820 */ /* 0x000fe20000400000 */
[----:B------:R-:W-:Y:S01]  /*04f0*/  @!P4 FMUL R13, R13, 16777216 ;  /* 0x4b8000000d0dc820 */ /* 0x000fe20000400000 */
[C---:B------:R-:W-:Y:S01]  /*0500*/  FADD R22, -R9.reuse, R5 ;  /* 0x0000000509167221 */ /* 0x040fe20000000100 */
[----:B------:R-:W-:Y:S01]  /*0510*/  FADD R29, -R9, R29 ;  /* 0x0000001d091d7221 */ /* 0x000fe20000000100 */
[----:B--2---:R-:W-:Y:S01]  /*0520*/  FMUL R9, R11, R10 ;  /* 0x0000000a0b097220 */ /* 0x004fe20000400000 */
[----:B------:R-:W-:Y:S01]  /*0530*/  FMUL R10, R18, R13 ;  /* 0x0000000d120a7220 */ /* 0x000fe20000400000 */
[----:B------:R-:W-:Y:S02]  /*0540*/  FMUL R5, R20, R19 ;  /* 0x0000001314057220 */ /* 0x000fe40000400000 */
[----:B------:R-:W-:Y:S01]  /*0550*/  FMUL R11, R9, R30 ;  /* 0x0000001e090b7220 */ /* 0x000fe20000400000 */
[C---:B------:R-:W-:Y:S01]  /*0560*/  FMUL R30, R10.reuse, R31 ;  /* 0x0000001f0a1e7220 */ /* 0x040fe20000400000 */
[----:B---3--:R-:W-:Y:S01]  /*0570*/  FMUL R15, R15, R14 ;  /* 0x0000000e0f0f7220 */ /* 0x008fe20000400000 */
[----:B------:R-:W-:Y:S01]  /*0580*/  FMUL R9, R9, R17 ;  /* 0x0000001109097220 */ /* 0x000fe20000400000 */
[----:B------:R-:W-:Y:S01]  /*0590*/  FMUL R10, R10, R12 ;  /* 0x0000000c0a0a7220 */ /* 0x000fe20000400000 */
[----:B-1----:R-:W-:-:S04]  /*05a0*/  IMAD.WIDE R34, R16, 0x4, R6 ;  /* 0x0000000410227825 */ /* 0x002fc800078e0206 */
[C---:B------:R-:W-:Y:S01]  /*05b0*/  FMUL R20, R15.reuse, R29 ;  /* 0x0000001d0f147220 */ /* 0x040fe20000400000 */
[----:B------:R-:W-:Y:S01]  /*05c0*/  FMUL R22, R15, R22 ;  /* 0x000000160f167220 */ /* 0x000fe20000400000 */
[----:B------:R-:W-:Y:S01]  /*05d0*/  CS2R R12, SRZ ;  /* 0x00000000000c7805 */ /* 0x000fe2000001ff00 */
[----:B0-----:R-:W-:Y:S01]  /*05e0*/  IMAD.WIDE R26, R16, 0x4, R26 ;  /* 0x00000004101a7825 */ /* 0x001fe200078e021a */
[----:B------:R-:W-:Y:S02]  /*05f0*/  CS2R R14, SRZ ;  /* 0x00000000000e7805 */ /* 0x000fe4000001ff00 */
[----:B------:R-:W-:Y:S02]  /*0600*/  CS2R R16, SRZ ;  /* 0x0000000000107805 */ /* 0x000fe4000001ff00 */
[----:B------:R-:W-:Y:S01]  /*0610*/  CS2R R18, SRZ ;  /* 0x0000000000127805 */ /* 0x000fe2000001ff00 */
[----:B------:R-:W0:Y:S01]  /*0620*/  LDC.64 R6, c[0x0][0x238] ;  /* 0x00008e00ff067b82 */ /* 0x000e220000000a00 */
[----:B------:R-:W2:Y:S04]  /*0630*/  @!P2 LDG.E.EL.128 R12, desc[UR6][R34.64] ;  /* 0x00000006220ca981 */ /* 0x000ea8000c2e1d00 */
[----:B------:R1:W2:Y:S02]  /*0640*/  @!P2 LDG.E.EL.128 R16, desc[UR6][R26.64] ;  /* 0x000000061a10a981 */ /* 0x0002a4000c2e1d00 */
[----:B-1----:R-:W-:Y:S01]  /*0650*/  CS2R R26, SRZ ;  /* 0x00000000001a7805 */ /* 0x002fe2000001ff00 */
[----:B0-----:R-:W-:-:S04]  /*0660*/  IMAD.WIDE R34, R25, 0x4, R6 ;  /* 0x0000000419227825 */ /* 0x001fc800078e0206 */
[----:B------:R-:W-:Y:S01]  /*0670*/  IMAD.WIDE R6, R24, 0x4, R6 ;  /* 0x0000000418067825 */ /* 0x000fe200078e0206 */
[----:B------:R-:W-:-:S06]  /*0680*/  CS2R R24, SRZ ;  /* 0x0000000000187805 */ /* 0x000fcc000001ff00 */
[----:B------:R0:W3:Y:S01]  /*0690*/  @P0 LDG.E.EL.128 R24, desc[UR6][R6.64] ;  /* 0x0000000606180981 */ /* 0x0000e2000c2e1d00 */
[-CC-:B--2---:R-:W-:Y:S01]  /*06a0*/  FFMA R9, R9, R14.reuse, R18.reuse ;  /* 0x0000000e09097223 */ /* 0x184fe20000000012 */
[----:B------:R-:W-:Y:S01]  /*06b0*/  FFMA R11, R11, R14, R18 ;  /* 0x0000000e0b0b7223 */ /* 0x000fe20000000012 */
[-CC-:B------:R-:W-:Y:S01]  /*06c0*/  FFMA R14, R22, R13.reuse, R17.reuse ;  /* 0x0000000d160e7223 */ /* 0x180fe20000000011 */
[----:B------:R-:W-:Y:S01]  /*06d0*/  FFMA R18, R20, R13, R17 ;  /* 0x0000000d14127223 */ /* 0x000fe20000000011 */
[----:B------:R-:W-:Y:S02]  /*06e0*/  CS2R R20, SRZ ;  /* 0x0000000000147805 */ /* 0x000fe4000001ff00 */
[----:B------:R-:W-:-:S06]  /*06f0*/  CS2R R22, SRZ ;  /* 0x0000000000167805 */ /* 0x000fcc000001ff00 */
[----:B------:R-:W2:Y:S01]  /*0700*/  @P1 LDG.E.EL.128 R20, desc[UR6][R34.64] ;  /* 0x0000000622141981 */ /* 0x000ea2000c2e1d00 */
[----:B------:R-:W1:Y:S01]  /*0710*/  S2R R13, SR_TID.X ;  /* 0x00000000000d7919 */ /* 0x000e620000002100 */
[----:B------:R-:W4:Y:S01]  /*0720*/  S2UR UR5, SR_CgaCtaId ;  /* 0x00000000000579c3 */ /* 0x000f220000008800 */
[----:B------:R-:W-:Y:S01]  /*0730*/  FADD R28, -R8, R28 ;  /* 0x0000001c081c7221 */ /* 0x000fe20000000100 */
[-CC-:B------:R-:W-:Y:S01]  /*0740*/  FFMA R10, R10, R15.reuse, R19.reuse ;  /* 0x0000000f0a0a7223 */ /* 0x180fe20000000013 */
[----:B------:R-:W-:Y:S01]  /*0750*/  FFMA R30, R30, R15, R19 ;  /* 0x0000000f1e1e7223 */ /* 0x000fe20000000013 */
[----:B------:R-:W-:Y:S01]  /*0760*/  FADD R4, -R8, R4 ;  /* 0x0000000408047221 */ /* 0x000fe20000000100 */
[----:B------:R-:W-:Y:S01]  /*0770*/  FMUL R15, R5, R28 ;  /* 0x0000001c050f7220 */ /* 0x000fe20000400000 */
[----:B------:R-:W-:-:S03]  /*0780*/  UMOV UR4, 0x400 ;  /* 0x0000040000047882 */ /* 0x000fc60000000000 */
[----:B------:R-:W-:Y:S01]  /*0790*/  FFMA R15, R15, R12, R16 ;  /* 0x0000000c0f0f7223 */ /* 0x000fe20000000010 */
[----:B------:R-:W-:-:S04]  /*07a0*/  FMUL R5, R5, R4 ;  /* 0x0000000405057220 */ /* 0x000fc80000400000 */
[----:B------:R-:W-:Y:S01]  /*07b0*/  FFMA R5, R5, R12, R16 ;  /* 0x0000000c05057223 */ /* 0x000fe20000000010 */
[----:B----4-:R-:W-:Y:S01]  /*07c0*/  UPRMT UR4, UR5, 0x654, UR4 ;  /* 0x0000065405047896 */ /* 0x010fe20008000004 */
[----:B-1----:R-:W-:-:S05]  /*07d0*/  IMAD.SHL.U32 R8, R13, 0x80, RZ ;  /* 0x000000800d087824 */ /* 0x002fca00078e00ff */
[----:B------:R-:W-:-:S04]  /*07e0*/  LOP3.LUT R8, R8, 0x380, RZ, 0xc0, !PT ;  /* 0x0000038008087812 */ /* 0x000fc800078ec0ff */
[C---:B0-----:R-:W-:Y:S02]  /*07f0*/  LOP3.LUT R6, R8.reuse, 0x20, RZ, 0xfc, !PT ;  /* 0x0000002008067812 */ /* 0x041fe400078efcff */
[C---:B------:R-:W-:Y:S02]  /*0800*/  LOP3.LUT R7, R8.reuse, 0x40, RZ, 0xfc, !PT ;  /* 0x0000004008077812 */ /* 0x040fe400078efcff */
[----:B------:R-:W-:Y:S02]  /*0810*/  LOP3.LUT R17, R8, R33, RZ, 0xfc, !PT ;  /* 0x0000002108117212 */ /* 0x000fe400078efcff */
[----:B------:R-:W-:Y:S02]  /*0820*/  LEA.HI R6, R6, UR4, RZ, 0x1f ;  /* 0x0000000406067c11 */ /* 0x000fe4000f8ff8ff */
[----:B------:R-:W-:Y:S01]  /*0830*/  LEA.HI R28, R7, UR4, RZ, 0x1f ;  /* 0x00000004071c7c11 */ /* 0x000fe2000f8ff8ff */
[----:B------:R-:W-:-:S05]  /*0840*/  IMAD.SHL.U32 R13, R13, 0x2, RZ ;  /* 0x000000020d0d7824 */ /* 0x000fca00078e00ff */
[----:B------:R-:W-:Y:S02]  /*0850*/  LOP3.LUT R13, R13, 0xf0, RZ, 0xc0, !PT ;  /* 0x000000f00d0d7812 */ /* 0x000fe400078ec0ff */
[C---:B--2---:R-:W-:Y:S01]  /*0860*/  FSETP.GEU.AND P3, PT, R15.reuse, -R20, PT ;  /* 0x800000140f00720b */ /* 0x044fe20003f6e000 */
[----:B------:R-:W-:Y:S01]  /*0870*/  FADD R20, R15, R20 ;  /* 0x000000140f147221 */ /* 0x000fe20000000000 */
[C---:B------:R-:W-:Y:S01]  /*0880*/  FSETP.GEU.AND P2, PT, R18.reuse, -R21, PT ;  /* 0x800000151200720b */ /* 0x040fe20003f4e000 */
[----:B------:R-:W-:Y:S01]  /*0890*/  FADD R18, R18, R21 ;  /* 0x0000001512127221 */ /* 0x000fe20000000000 */
[C---:B------:R-:W-:Y:S01]  /*08a0*/  FSETP.GEU.AND P1, PT, R11.reuse, -R22, PT ;  /* 0x800000160b00720b */ /* 0x040fe20003f2e000 */
[----:B------:R-:W-:Y:S01]  /*08b0*/  FADD R22, R11, R22 ;  /* 0x000000160b167221 */ /* 0x000fe20000000000 */
[----:B------:R-:W-:Y:S02]  /*08c0*/  LOP3.LUT R11, R8, 0x60, RZ, 0xfc, !PT ;  /* 0x00000060080b7812 */ /* 0x000fe400078efcff */
[C---:B------:R-:W-:Y:S01]  /*08d0*/  FSETP.GEU.AND P0, PT, R30.reuse, -R23, PT ;  /* 0x800000171e00720b */ /* 0x040fe20003f0e000 */
[----:B------:R-:W-:Y:S01]  /*08e0*/  FADD R23, R30, R23 ;  /* 0x000000171e177221 */ /* 0x000fe20000000000 */
[----:B------:R-:W-:-:S02]  /*08f0*/  LEA.HI R8, R8, UR4, RZ, 0x1f ;  /* 0x0000000408087c11 */ /* 0x000fc4000f8ff8ff */
[----:B------:R-:W-:Y:S02]  /*0900*/  FSEL R20, R20, RZ, P3 ;  /* 0x000000ff14147208 */ /* 0x000fe40001800000 */
[----:B------:R-:W-:Y:S02]  /*0910*/  LEA.HI R32, R11, UR4, RZ, 0x1f ;  /* 0x000000040b207c11 */ /* 0x000fe4000f8ff8ff */
[----:B------:R-:W-:Y:S02]  /*0920*/  FSEL R7, R18, RZ, P2 ;  /* 0x000000ff12077208 */ /* 0x000fe40001000000 */
[C---:B---3--:R-:W-:Y:S01]  /*0930*/  FSETP.GEU.AND P3, PT, R5.reuse, -R24, PT ;  /* 0x800000180500720b */ /* 0x048fe20003f6e000 */
[----:B------:R-:W-:Y:S01]  /*0940*/  FADD R5, R5, R24 ;  /* 0x0000001805057221 */ /* 0x000fe20000000000 */
[----:B------:R-:W-:Y:S01]  /*0950*/  FSEL R22, R22, RZ, P1 ;  /* 0x000000ff16167208 */ /* 0x000fe20000800000 */
[----:B------:R-:W-:Y:S01]  /*0960*/  IMAD R11, R17, 0x4, R8 ;  /* 0x00000004110b7824 */ /* 0x000fe200078e0208 */
[C---:B------:R-:W-:Y:S01]  /*0970*/  FSETP.GEU.AND P2, PT, R14.reuse, -R25, PT ;  /* 0x800000190e00720b */ /* 0x040fe20003f4e000 */
[----:B------:R-:W-:Y:S01]  /*0980*/  FADD R14, R14, R25 ;  /* 0x000000190e0e7221 */ /* 0x000fe20000000000 */
[----:B------:R-:W-:Y:S01]  /*0990*/  FSEL R4, R23, RZ, P0 ;  /* 0x000000ff17047208 */ /* 0x000fe20000000000 */
[----:B------:R-:W-:Y:S01]  /*09a0*/  IMAD R8, R17, 0x4, R6 ;  /* 0x0000000411087824 */ /* 0x000fe200078e0206 */
[C---:B------:R-:W-:Y:S01]  /*09b0*/  FSETP.GEU.AND P1, PT, R9.reuse, -R26, PT ;  /* 0x8000001a0900720b */ /* 0x040fe20003f2e000 */
[----:B------:R-:W-:Y:S01]  /*09c0*/  FADD R26, R9, R26 ;  /* 0x0000001a091a7221 */ /* 0x000fe20000000000 */
[C---:B------:R-:W-:Y:S01]  /*09d0*/  FSETP.GEU.AND P0, PT, R10.reuse, -R27, PT ;  /* 0x8000001b0a00720b */ /* 0x040fe20003f0e000 */
[----:B------:R-:W-:Y:S01]  /*09e0*/  FADD R10, R10, R27 ;  /* 0x0000001b0a0a7221 */ /* 0x000fe20000000000 */
[C---:B------:R-:W-:Y:S01]  /*09f0*/  LEA R15, R17.reuse, R28, 0x2 ;  /* 0x0000001c110f7211 */ /* 0x040fe200078e10ff */
[----:B------:R-:W-:Y:S01]  /*0a00*/  IMAD R17, R17, 0x4, R32 ;  /* 0x0000000411117824 */ /* 0x000fe200078e0220 */
[----:B------:R-:W-:Y:S01]  /*0a10*/  FSEL R12, R5, RZ, P3 ;  /* 0x000000ff050c7208 */ /* 0x000fe20001800000 */
[----:B------:R-:W-:Y:S01]  /*0a20*/  STS [R11], R20 ;  /* 0x000000140b007388 */ /* 0x000fe20000000800 */
[----:B------:R-:W-:-:S02]  /*0a30*/  FSEL R19, R14, RZ, P2 ;  /* 0x000000ff0e137208 */ /* 0x000fc40001000000 */
[----:B------:R-:W-:Y:S01]  /*0a40*/  FSEL R26, R26, RZ, P1 ;  /* 0x000000ff1a1a7208 */ /* 0x000fe20000800000 */
[----:B------:R-:W-:Y:S01]  /*0a50*/  STS [R8+0x80], R7 ;  /* 0x0000800708007388 */ /* 0x000fe20000000800 */
[----:B------:R-:W-:-:S03]  /*0a60*/  FSEL R14, R10, RZ, P0 ;  /* 0x000000ff0a0e7208 */ /* 0x000fc60000000000 */
[----:B------:R-:W-:Y:S04]  /*0a70*/  STS [R15+0x100], R22 ;  /* 0x000100160f007388 */ /* 0x000fe80000000800 */
[----:B------:R0:W-:Y:S04]  /*0a80*/  STS [R17+0x180], R4 ;  /* 0x0001800411007388 */ /* 0x0001e80000000800 */
[----:B------:R1:W-:Y:S04]  /*0a90*/  STS [R11+0x40], R12 ;  /* 0x0000400c0b007388 */ /* 0x0003e80000000800 */
[----:B------:R2:W-:Y:S04]  /*0aa0*/  STS [R8+0xc0], R19 ;  /* 0x0000c01308007388 */ /* 0x0005e80000000800 */
[----:B------:R-:W-:Y:S04]  /*0ab0*/  STS [R15+0x140], R26 ;  /* 0x0001401a0f007388 */ /* 0x000fe80000000800 */
[----:B------:R-:W-:Y:S01]  /*0ac0*/  STS [R17+0x1c0], R14 ;  /* 0x0001c00e11007388 */ /* 0x000fe20000000800 */
[----:B------:R-:W-:Y:S01]  /*0ad0*/  LOP3.LUT R9, R3, 0x1fc, RZ, 0xc0, !PT ;  /* 0x000001fc03097812 */ /* 0x000fe200078ec0ff */
[----:B0-----:R-:W-:-:S04]  /*0ae0*/  VIADD R4, R13, UR4 ;  /* 0x000000040d047c36 */ /* 0x001fc80008000000 */
[----:B------:R-:W-:Y:S01]  /*0af0*/  IMAD R4, R9, 0x4, R4 ;  /* 0x0000000409047824 */ /* 0x000fe200078e0204 */
[----:B------:R-:W-:Y:S01]  /*0b00*/  BAR.SYNC.DEFER_BLOCKING 0x0 ;  /* 0x0000000000007b1d */ /* 0x000fe20000010000 */
[----:B------:R-:W-:-:S04]  /*0b10*/  LOP3.LUT R10, R2, 0x1c, R3, 0xf8, !PT ;  /* 0x0000001c020a7812 */ /* 0x000fc800078ef803 */
[----:B------:R-:W-:-:S03]  /*0b20*/  SHF.R.S32.HI R13, RZ, 0x1f, R10 ;  /* 0x0000001fff0d7819 */ /* 0x000fc6000001140a */
[----:B------:R-:W0:Y:S01]  /*0b30*/  LDC.64 R2, c[0x0][0x240] ;  /* 0x00009000ff027b82 */ /* 0x000e220000000a00 */
[----:B------:R-:W-:Y:S02]  /*0b40*/  SHF.R.S32.HI R21, RZ, 0x1f, R10 ;  /* 0x0000001fff157819 */ /* 0x000fe4000001140a */
[-C--:B------:R-:W-:Y:S01]  /*0b50*/  LEA.HI R13, R13, R10.reuse, RZ, 0x6 ;  /* 0x0000000a0d0d7211 */ /* 0x080fe200078f30ff */
[----:B------:R-:W3:Y:S04]  /*0b60*/  LDS.128 R4, [R4] ;  /* 0x0000000004047984 */ /* 0x000ee80000000c00 */
[----:B------:R-:W-:Y:S01]  /*0b70*/  IMAD.SHL.U32 R13, R13, 0x400, RZ ;  /* 0x000004000d0d7824 */ /* 0x000fe200078e00ff */
[----:B------:R-:W-:Y:S02]  /*0b80*/  LEA.HI R21, R21, R10, RZ, 0x6 ;  /* 0x0000000a15157211 */ /* 0x000fe400078f30ff */
[----:B-1----:R-:W-:-:S02]  /*0b90*/  LOP3.LUT R11, R9, 0x200, RZ, 0xfc, !PT ;  /* 0x00000200090b7812 */ /* 0x002fc400078efcff */
[----:B------:R-:W-:Y:S02]  /*0ba0*/  LOP3.LUT R21, R21, 0xffffffc0, RZ, 0xc0, !PT ;  /* 0xffffffc015157812 */ /* 0x000fe400078ec0ff */
[----:B------:R-:W-:Y:S02]  /*0bb0*/  LOP3.LUT R13, R13, 0xffff0000, RZ, 0xc0, !PT ;  /* 0xffff00000d0d7812 */ /* 0x000fe400078ec0ff */
[----:B------:R-:W-:Y:S02]  /*0bc0*/  ISETP.GE.AND P0, PT, R10, 0x100, PT ;  /* 0x000001000a00780c */ /* 0x000fe40003f06270 */
[----:B--2---:R-:W-:Y:S02]  /*0bd0*/  LOP3.LUT R8, R0, R33, RZ, 0xfc, !PT ;  /* 0x0000002100087212 */ /* 0x004fe400078efcff */
[----:B------:R-:W-:Y:S02]  /*0be0*/  LOP3.LUT R0, R0, 0x10, R33, 0xfe, !PT ;  /* 0x0000001000007812 */ /* 0x000fe400078efe21 */
[----:B------:R-:W-:-:S02]  /*0bf0*/  SHF.R.U32.HI R11, RZ, 0x1, R11 ;  /* 0x00000001ff0b7819 */ /* 0x000fc4000001160b */
[----:B------:R-:W-:Y:S02]  /*0c00*/  IADD3 R13, R13, R10, -R21 ;  /* 0x0000000a0d0d7210 */ /* 0x000fe40007ffe815 */
[----:B------:R-:W-:Y:S02]  /*0c10*/  ISETP.LT.AND P1, PT, R8, 0x400, !P0 ;  /* 0x000004000800780c */ /* 0x000fe40004721270 */
[----:B------:R-:W-:Y:S02]  /*0c20*/  ISETP.LT.AND P0, PT, R0, 0x400, !P0 ;  /* 0x000004000000780c */ /* 0x000fe40004701270 */
[----:B------:R-:W-:Y:S02]  /*0c30*/  LOP3.LUT R10, R11, 0x1f0, RZ, 0xc0, !PT ;  /* 0x000001f00b0a7812 */ /* 0x000fe400078ec0ff */
[----:B------:R-:W-:-:S03]  /*0c40*/  LEA R11, R8, R13, 0x6 ;  /* 0x0000000d080b7211 */ /* 0x000fc600078e30ff */
[----:B------:R-:W-:Y:S02]  /*0c50*/  VIADD R8, R10, UR4 ;  /* 0x000000040a087c36 */ /* 0x000fe40008000000 */
[----:B0-----:R-:W-:-:S04]  /*0c60*/  IMAD.WIDE R10, R11, 0x4, R2 ;  /* 0x000000040b0a7825 */ /* 0x001fc800078e0202 */
[----:B------:R-:W-:Y:S01]  /*0c70*/  IMAD R8, R9, 0x4, R8 ;  /* 0x0000000409087824 */ /* 0x000fe200078e0208 */
[----:B---3--:R0:W-:Y:S02]  /*0c80*/  @P1 STG.E.128 desc[UR6][R10.64], R4 ;  /* 0x000000040a001986 */ /* 0x0081e4000c101d06 */
[----:B0-----:R-:W-:Y:S05]  /*0c90*/  @!P0 EXIT ;  /* 0x000000000000894d */ /* 0x001fea0003800000 */
[----:B0-----:R-:W0:Y:S01]  /*0ca0*/  LDS.128 R8, [R8+0x800] ;  /* 0x0008000008087984 */ /* 0x001e220000000c00 */
[----:B------:R-:W-:-:S04]  /*0cb0*/  IMAD R13, R0, 0x40, R13 ;  /* 0x00000040000d7824 */ /* 0x000fc800078e020d */
[----:B------:R-:W-:-:S05]  /*0cc0*/  IMAD.WIDE R2, R13, 0x4, R2 ;  /* 0x000000040d027825 */ /* 0x000fca00078e0202 */
[----:B0-----:R-:W-:Y:S01]  /*0cd0*/  STG.E.128 desc[UR6][R2.64], R8 ;  /* 0x0000000802007986 */ /* 0x001fe2000c101d06 */
[----:B------:R-:W-:Y:S05]  /*0ce0*/  EXIT ;  /* 0x000000000000794d */ /* 0x000fea0003800000 */
.L_x_0:
[----:B------:R-:W-:-:S00]  /*0cf0*/  BRA `(.L_x_0) ;  /* 0xfffffffc00fc7947 */ /* 0x000fc0000383ffff */
[----:B------:R-:W-:-:S00]  /*0d00*/  NOP ;  /* 0x0000000000007918 */ /* 0x000fc00000000000 */
[----:B------:R-:W-:-:S00]  /*0d10*/  NOP ;  /* 0x0000000000007918 */ /* 0x000fc00000000000 */
[----:B------:R-:W-:-:S00]  /*0d20*/  NOP ;  /* 0x0000000000007918 */ /* 0x000fc00000000000 */
[----:B------:R-:W-:-:S00]  /*0d30*/  NOP ;  /* 0x0000000000007918 */ /* 0x000fc00000000000 */
[----:B------:R-:W-:-:S00]  /*0d40*/  NOP ;  /* 0x0000000000007918 */ /* 0x000fc00000000000 */
[----:B------:R-:W-:-:S00]  /*0d50*/  NOP ;  /* 0x0000000000007918 */ /* 0x000fc00000000000 */
[----:B------:R-:W-:-:S00]  /*0d60*/  NOP ;  /* 0x0000000000007918 */ /* 0x000fc00000000000 */
[----:B------:R-:W-:-:S00]  /*0d70*/  NOP ;  /* 0x0000000000007918 */ /* 0x000fc00000000000 */
.L_x_1:


//--------------------- .nv.global.init           --------------------------
	.section	.nv.global.init,"aw",@progbits
.nv.global.init:
	.type		_$_str,@object
	.size		_$_str,(_$_str_$_2 - _$_str)
_$_str:
        /*0000*/ 	.byte	0x5f, 0x5f, 0x43, 0x55, 0x44, 0x41, 0x5f, 0x46, 0x54, 0x5a, 0x00
	.type		_$_str_$_2,@object
	.size		_$_str_$_2,(.L_1 - _$_str_$_2)
_$_str_$_2:
        /*000b*/ 	.byte	0x5f, 0x5f, 0x43, 0x55, 0x44, 0x41, 0x5f, 0x50, 0x52, 0x45, 0x43, 0x5f, 0x53, 0x51, 0x52, 0x54
        /*001b*/ 	.byte	0x00
.L_1:


//--------------------- .nv.shared.triton_poi_fused__native_batch_norm_legit_no_training_add_relu_24 --------------------------
	.section	.nv.shared.triton_poi_fused__native_batch_norm_legit_no_training_add_relu_24,"aw",@nobits
	.sectionflags	@""
	.align	16
	.zero		1024


//--------------------- .nv.constant0.triton_poi_fused__native_batch_norm_legit_no_training_add_relu_24 --------------------------
	.section	.nv.constant0.triton_poi_fused__native_batch_norm_legit_no_training_add_relu_24,"a",@progbits
	.sectionflags	@""
	.align	4
.nv.constant0.triton_poi_fused__native_batch_norm_legit_no_training_add_relu_24:
	.zero		592
